//
// Generated by NVIDIA NVVM Compiler
//
// Compiler Build ID: CL-36424714
// Cuda compilation tools, release 13.0, V13.0.88
// Based on NVVM 20.0.0
//

.version 9.0
.target sm_100
.address_size 64

	// .globl	_Z23histogram_kernel_sharedPjS_jj
.extern .shared .align 16 .b8 histo_s[];

.visible .entry _Z23histogram_kernel_sharedPjS_jj(
	.param .u64 .ptr .align 1 _Z23histogram_kernel_sharedPjS_jj_param_0,
	.param .u64 .ptr .align 1 _Z23histogram_kernel_sharedPjS_jj_param_1,
	.param .u32 _Z23histogram_kernel_sharedPjS_jj_param_2,
	.param .u32 _Z23histogram_kernel_sharedPjS_jj_param_3
)
{
	.reg .pred 	%p<9>;
	.reg .b16 	%rs<7>;
	.reg .b32 	%r<101>;
	.reg .b64 	%rd<21>;

	ld.param.u64 	%rd7, [_Z23histogram_kernel_sharedPjS_jj_param_0];
	ld.param.u64 	%rd8, [_Z23histogram_kernel_sharedPjS_jj_param_1];
	ld.param.u32 	%r48, [_Z23histogram_kernel_sharedPjS_jj_param_2];
	cvta.to.global.u64 	%rd1, %rd8;
	mov.u32 	%r49, %ctaid.x;
	mov.u32 	%r1, %ntid.x;
	mov.u32 	%r100, %tid.x;
	mad.lo.s32 	%r92, %r49, %r1, %r100;
	add.s32 	%r50, %r100, %r1;
	cvt.u16.u32 	%rs2, %r50;
	xor.b16  	%rs3, %rs2, 4095;
	cvt.u16.u32 	%rs4, %r1;
	div.u16 	%rs5, %rs3, %rs4;
	and.b16  	%rs1, %rs5, 3;
	xor.b16  	%rs6, %rs1, 2;
	cvt.u32.u16 	%r4, %rs6;
	setp.eq.s16 	%p1, %rs1, 2;
	mov.u32 	%r91, %r100;
	@%p1 bra 	$L__BB0_3;
	shl.b32 	%r51, %r100, 2;
	mov.u32 	%r52, histo_s;
	add.s32 	%r88, %r52, %r51;
	shl.b32 	%r6, %r1, 2;
	neg.s32 	%r87, %r4;
	mad.lo.s32 	%r91, %r1, %r4, %r100;
$L__BB0_2:
	.pragma "nounroll";
	mov.b32 	%r53, 0;
	st.shared.u32 	[%r88], %r53;
	add.s32 	%r88, %r88, %r6;
	add.s32 	%r87, %r87, 1;
	setp.ne.s32 	%p2, %r87, 0;
	@%p2 bra 	$L__BB0_2;
$L__BB0_3:
	shl.b32 	%r14, %r1, 2;
	shl.b32 	%r54, %r91, 2;
	mov.u32 	%r55, histo_s;
	add.s32 	%r90, %r55, %r54;
	shl.b32 	%r16, %r1, 4;
	shl.b32 	%r17, %r1, 3;
	mul.lo.s32 	%r18, %r1, 12;
$L__BB0_4:
	mov.b32 	%r56, 0;
	st.shared.u32 	[%r90], %r56;
	add.s32 	%r57, %r90, %r14;
	st.shared.u32 	[%r57], %r56;
	add.s32 	%r58, %r90, %r17;
	st.shared.u32 	[%r58], %r56;
	add.s32 	%r59, %r90, %r18;
	st.shared.u32 	[%r59], %r56;
	add.s32 	%r91, %r91, %r14;
	add.s32 	%r90, %r90, %r16;
	setp.lt.u32 	%p3, %r91, 4096;
	@%p3 bra 	$L__BB0_4;
	bar.sync 	0;
	setp.ge.u32 	%p4, %r92, %r48;
	@%p4 bra 	$L__BB0_8;
	mov.u32 	%r60, %nctaid.x;
	mul.lo.s32 	%r23, %r1, %r60;
	cvta.to.global.u64 	%rd2, %rd7;
$L__BB0_7:
	mul.wide.s32 	%rd9, %r92, 4;
	add.s64 	%rd10, %rd2, %rd9;
	ld.global.u32 	%r61, [%rd10];
	shl.b32 	%r62, %r61, 2;
	add.s32 	%r64, %r55, %r62;
	atom.shared.add.u32 	%r65, [%r64], 1;
	add.s32 	%r92, %r92, %r23;
	setp.lt.u32 	%p5, %r92, %r48;
	@%p5 bra 	$L__BB0_7;
$L__BB0_8:
	setp.eq.s16 	%p6, %rs1, 2;
	bar.sync 	0;
	@%p6 bra 	$L__BB0_11;
	shl.b32 	%r66, %r100, 2;
	add.s32 	%r94, %r55, %r66;
	mul.wide.u32 	%rd11, %r100, 4;
	add.s64 	%rd20, %rd1, %rd11;
	mul.wide.u32 	%rd4, %r1, 4;
	neg.s32 	%r93, %r4;
	mad.lo.s32 	%r100, %r1, %r4, %r100;
$L__BB0_10:
	.pragma "nounroll";
	ld.shared.u32 	%r68, [%r94];
	atom.global.add.u32 	%r69, [%rd20], %r68;
	add.s32 	%r94, %r94, %r14;
	add.s64 	%rd20, %rd20, %rd4;
	add.s32 	%r93, %r93, 1;
	setp.ne.s32 	%p7, %r93, 0;
	@%p7 bra 	$L__BB0_10;
$L__BB0_11:
	shl.b32 	%r70, %r1, 1;
	add.s32 	%r99, %r100, %r70;
	mad.lo.s32 	%r98, %r1, 3, %r100;
	add.s32 	%r97, %r1, %r100;
	shl.b32 	%r71, %r100, 2;
	add.s32 	%r96, %r55, %r71;
$L__BB0_12:
	mul.wide.u32 	%rd12, %r100, 4;
	add.s64 	%rd13, %rd1, %rd12;
	ld.shared.u32 	%r73, [%r96];
	atom.global.add.u32 	%r74, [%rd13], %r73;
	add.s32 	%r75, %r100, %r1;
	mul.wide.u32 	%rd14, %r97, 4;
	add.s64 	%rd15, %rd1, %rd14;
	add.s32 	%r76, %r96, %r14;
	ld.shared.u32 	%r77, [%r76];
	atom.global.add.u32 	%r78, [%rd15], %r77;
	add.s32 	%r79, %r75, %r1;
	mul.wide.u32 	%rd16, %r99, 4;
	add.s64 	%rd17, %rd1, %rd16;
	add.s32 	%r80, %r96, %r17;
	ld.shared.u32 	%r81, [%r80];
	atom.global.add.u32 	%r82, [%rd17], %r81;
	add.s32 	%r83, %r79, %r1;
	mul.wide.u32 	%rd18, %r98, 4;
	add.s64 	%rd19, %rd1, %rd18;
	add.s32 	%r84, %r96, %r18;
	ld.shared.u32 	%r85, [%r84];
	atom.global.add.u32 	%r86, [%rd19], %r85;
	add.s32 	%r100, %r83, %r1;
	add.s32 	%r99, %r99, %r14;
	add.s32 	%r98, %r98, %r14;
	add.s32 	%r97, %r97, %r14;
	add.s32 	%r96, %r96, %r16;
	setp.lt.u32 	%p8, %r100, 4096;
	@%p8 bra 	$L__BB0_12;
	ret;

}


// ===== COMPILED SASS (sm_100) =====

	.target	sm_100

	.elftype	@"ET_EXEC"


//--------------------- .note.nv.tkinfo           --------------------------
	.section	.note.nv.tkinfo,"",@"SHT_NOTE"
	.sectionflags	@"SHF_NOTE_NV_TKINFO"
	.tkinfo
        /*0018*/ 	.word	0x00000002
        /*0030*/ 	.string	""
        /*0030*/ 	.string	"ptxas"
        /*0030*/ 	.string	"Cuda compilation tools, release 13.0, V13.0.88"
        /*0030*/ 	.string	"Build cuda_13.0.r13.0/compiler.36424714_0"
        /*0030*/ 	.string	"-arch sm_100 -m 64 "



//--------------------- .note.nv.cuinfo           --------------------------
	.section	.note.nv.cuinfo,"",@"SHT_NOTE"
	.sectionflags	@"SHF_NOTE_NV_CUINFO"
        /*0018*/ 	.short	0x0002
        /*001a*/ 	.short	0x0064
        /*001c*/ 	.short	0x0082
	.zero		2


//--------------------- .nv.info                  --------------------------
	.section	.nv.info,"",@"SHT_CUDA_INFO"
	.align	4


	//----- nvinfo : EIATTR_REGCOUNT
	.align		4
        /*0000*/ 	.byte	0x04, 0x2f
        /*0002*/ 	.short	(.L_1 - .L_0)
	.align		4
.L_0:
        /*0004*/ 	.word	index@(_Z23histogram_kernel_sharedPjS_jj)
        /*0008*/ 	.word	0x00000020


	//----- nvinfo : EIATTR_FRAME_SIZE
	.align		4
.L_1:
        /*000c*/ 	.byte	0x04, 0x11
        /*000e*/ 	.short	(.L_3 - .L_2)
	.align		4
.L_2:
        /*0010*/ 	.word	index@($__internal_0_$__cuda_sm20_div_u16)
        /*0014*/ 	.word	0x00000000


	//----- nvinfo : EIATTR_FRAME_SIZE
	.align		4
.L_3:
        /*0018*/ 	.byte	0x04, 0x11
        /*001a*/ 	.short	(.L_5 - .L_4)
	.align		4
.L_4:
        /*001c*/ 	.word	index@(_Z23histogram_kernel_sharedPjS_jj)
        /*0020*/ 	.word	0x00000000


	//----- nvinfo : EIATTR_MIN_STACK_SIZE
	.align		4
.L_5:
        /*0024*/ 	.byte	0x04, 0x12
        /*0026*/ 	.short	(.L_7 - .L_6)
	.align		4
.L_6:
        /*0028*/ 	.word	index@(_Z23histogram_kernel_sharedPjS_jj)
        /*002c*/ 	.word	0x00000000
.L_7:


//--------------------- .nv.compat                --------------------------
	.section	.nv.compat,"",@"SHT_CUDA_COMPAT_INFO"
	.align	4
        /*0000*/ 	.byte	0x02, 0x09, 0x00, 0x00, 0x02, 0x02, 0x01, 0x00, 0x02, 0x05, 0x05, 0x00, 0x03, 0x07, 0x01, 0x01
        /*0010*/ 	.byte	0x02, 0x03, 0x00, 0x00, 0x02, 0x06, 0x01, 0x00, 0x04, 0x0b, 0x08, 0x00, 0x01, 0x00, 0x00, 0x00
        /*0020*/ 	.byte	0x00, 0x00, 0x00, 0x00


//--------------------- .nv.info._Z23histogram_kernel_sharedPjS_jj --------------------------
	.section	.nv.info._Z23histogram_kernel_sharedPjS_jj,"",@"SHT_CUDA_INFO"
	.sectionflags	@""
	.align	4


	//----- nvinfo : EIATTR_CUDA_API_VERSION
	.align		4
        /*0000*/ 	.byte	0x04, 0x37
        /*0002*/ 	.short	(.L_9 - .L_8)
.L_8:
        /*0004*/ 	.word	0x00000082


	//----- nvinfo : EIATTR_KPARAM_INFO
	.align		4
.L_9:
        /*0008*/ 	.byte	0x04, 0x17
        /*000a*/ 	.short	(.L_11 - .L_10)
.L_10:
        /*000c*/ 	.word	0x00000000
        /*0010*/ 	.short	0x0003
        /*0012*/ 	.short	0x0014
        /*0014*/ 	.byte	0x00, 0xf0, 0x11, 0x00


	//----- nvinfo : EIATTR_KPARAM_INFO
	.align		4
.L_11:
        /*0018*/ 	.byte	0x04, 0x17
        /*001a*/ 	.short	(.L_13 - .L_12)
.L_12:
        /*001c*/ 	.word	0x00000000
        /*0020*/ 	.short	0x0002
        /*0022*/ 	.short	0x0010
        /*0024*/ 	.byte	0x00, 0xf0, 0x11, 0x00


	//----- nvinfo : EIATTR_KPARAM_INFO
	.align		4
.L_13:
        /*0028*/ 	.byte	0x04, 0x17
        /*002a*/ 	.short	(.L_15 - .L_14)
.L_14:
        /*002c*/ 	.word	0x00000000
        /*0030*/ 	.short	0x0001
        /*0032*/ 	.short	0x0008
        /*0034*/ 	.byte	0x00, 0xf5, 0x21, 0x00


	//----- nvinfo : EIATTR_KPARAM_INFO
	.align		4
.L_15:
        /*0038*/ 	.byte	0x04, 0x17
        /*003a*/ 	.short	(.L_17 - .L_16)
.L_16:
        /*003c*/ 	.word	0x00000000
        /*0040*/ 	.short	0x0000
        /*0042*/ 	.short	0x0000
        /*0044*/ 	.byte	0x00, 0xf5, 0x21, 0x00


	//----- nvinfo : EIATTR_SPARSE_MMA_MASK
	.align		4
.L_17:
        /*0048*/ 	.byte	0x03, 0x50
        /*004a*/ 	.short	0x0000


	//----- nvinfo : EIATTR_MAXREG_COUNT
	.align		4
        /*004c*/ 	.byte	0x03, 0x1b
        /*004e*/ 	.short	0x00ff


	//----- nvinfo : EIATTR_NUM_BARRIERS
	.align		4
        /*0050*/ 	.byte	0x02, 0x4c
        /*0052*/ 	.byte	0x01
	.zero		1


	//----- nvinfo : EIATTR_MERCURY_ISA_VERSION
	.align		4
        /*0054*/ 	.byte	0x03, 0x5f
        /*0056*/ 	.short	0x0101


	//----- nvinfo : EIATTR_VRC_CTA_INIT_COUNT
	.align		4
        /*0058*/ 	.byte	0x02, 0x4a
	.zero		1
	.zero		1


	//----- nvinfo : EIATTR_EXIT_INSTR_OFFSETS
	.align		4
        /*005c*/ 	.byte	0x04, 0x1c
        /*005e*/ 	.short	(.L_19 - .L_18)


	//   ....[0]....
.L_18:
        /*0060*/ 	.word	0x000006c0


	//----- nvinfo : EIATTR_CRS_STACK_SIZE
	.align		4
.L_19:
        /*0064*/ 	.byte	0x04, 0x1e
        /*0066*/ 	.short	(.L_21 - .L_20)
.L_20:
        /*0068*/ 	.word	0x00000000


	//----- nvinfo : EIATTR_CBANK_PARAM_SIZE
	.align		4
.L_21:
        /*006c*/ 	.byte	0x03, 0x19
        /*006e*/ 	.short	0x0018


	//----- nvinfo : EIATTR_PARAM_CBANK
	.align		4
        /*0070*/ 	.byte	0x04, 0x0a
        /*0072*/ 	.short	(.L_23 - .L_22)
	.align		4
.L_22:
        /*0074*/ 	.word	index@(.nv.constant0._Z23histogram_kernel_sharedPjS_jj)
        /*0078*/ 	.short	0x0380
        /*007a*/ 	.short	0x0018


	//----- nvinfo : EIATTR_SW_WAR
	.align		4
.L_23:
        /*007c*/ 	.byte	0x04, 0x36
        /*007e*/ 	.short	(.L_25 - .L_24)
.L_24:
        /*0080*/ 	.word	0x00000008
.L_25:


//--------------------- .nv.callgraph             --------------------------
	.section	.nv.callgraph,"",@"SHT_CUDA_CALLGRAPH"
	.align	4
	.sectionentsize	8
	.align		4
        /*0000*/ 	.word	0x00000000
	.align		4
        /*0004*/ 	.word	0xffffffff
	.align		4
        /*0008*/ 	.word	0x00000000
	.align		4
        /*000c*/ 	.word	0xfffffffe
	.align		4
        /*0010*/ 	.word	0x00000000
	.align		4
        /*0014*/ 	.word	0xfffffffd
	.align		4
        /*0018*/ 	.word	0x00000000
	.align		4
        /*001c*/ 	.word	0xfffffffc


//--------------------- .text._Z23histogram_kernel_sharedPjS_jj --------------------------
	.section	.text._Z23histogram_kernel_sharedPjS_jj,"ax",@progbits
	.align	128
        .global         _Z23histogram_kernel_sharedPjS_jj
        .type           _Z23histogram_kernel_sharedPjS_jj,@function
        .size           _Z23histogram_kernel_sharedPjS_jj,(.L_x_13 - _Z23histogram_kernel_sharedPjS_jj)
        .other          _Z23histogram_kernel_sharedPjS_jj,@"STO_CUDA_ENTRY STV_DEFAULT"
_Z23histogram_kernel_sharedPjS_jj:
.text._Z23histogram_kernel_sharedPjS_jj:
[----:B------:R-:W-:Y:S01]  /*0000*/  LDC R1, c[0x0][0x37c] ;  /* 0x0000df00ff017b82 */ /* 0x000fe20000000800 */
[----:B------:R-:W0:Y:S07]  /*0010*/  S2R R3, SR_TID.X ;  /* 0x0000000000037919 */ /* 0x000e2e0000002100 */
[----:B------:R-:W1:Y:S08]  /*0020*/  LDC R0, c[0x0][0x360] ;  /* 0x0000d800ff007b82 */ /* 0x000e700000000800 */
[----:B------:R-:W2:Y:S01]  /*0030*/  S2UR UR4, SR_CTAID.X ;  /* 0x00000000000479c3 */ /* 0x000ea20000002500 */
[C---:B-1----:R-:W-:Y:S01]  /*0040*/  LOP3.LUT R5, R0.reuse, 0xffff, RZ, 0xc0, !PT ;  /* 0x0000ffff00057812 */ /* 0x042fe200078ec0ff */
[----:B0-----:R-:W-:-:S05]  /*0050*/  IMAD.IADD R2, R0, 0x1, R3 ;  /* 0x0000000100027824 */ /* 0x001fca00078e0203 */
[----:B------:R-:W-:Y:S01]  /*0060*/  LOP3.LUT R4, R2, 0xfff, RZ, 0x3c, !PT ;  /* 0x00000fff02047812 */ /* 0x000fe200078e3cff */
[----:B--2---:R-:W-:-:S03]  /*0070*/  IMAD R2, R0, UR4, R3 ;  /* 0x0000000400027c24 */ /* 0x004fc6000f8e0203 */
[----:B------:R-:W-:Y:S02]  /*0080*/  LOP3.LUT R4, R4, 0xffff, RZ, 0xc0, !PT ;  /* 0x0000ffff04047812 */ /* 0x000fe400078ec0ff */
[----:B------:R-:W-:-:S07]  /*0090*/  MOV R9, 0xb0 ;  /* 0x000000b000097802 */ /* 0x000fce0000000f00 */
[----:B------:R-:W-:Y:S05]  /*00a0*/  CALL.REL.NOINC `($__internal_0_$__cuda_sm20_div_u16) ;  /* 0x0000000400887944 */ /* 0x000fea0003c00000 */
[----:B------:R-:W-:Y:S01]  /*00b0*/  LOP3.LUT R9, R8, 0x3, RZ, 0xc0, !PT ;  /* 0x0000000308097812 */ /* 0x000fe200078ec0ff */
[----:B------:R-:W-:Y:S01]  /*00c0*/  BSSY.RECONVERGENT B0, `(.L_x_0) ;  /* 0x0000010000007945 */ /* 0x000fe20003800200 */
[----:B------:R-:W-:Y:S02]  /*00d0*/  IMAD.MOV.U32 R5, RZ, RZ, R3 ;  /* 0x000000ffff057224 */ /* 0x000fe400078e0003 */
[C---:B------:R-:W-:Y:S02]  /*00e0*/  ISETP.NE.AND P0, PT, R9.reuse, 0x2, PT ;  /* 0x000000020900780c */ /* 0x040fe40003f05270 */
[----:B------:R-:W-:-:S11]  /*00f0*/  LOP3.LUT R12, R9, 0x2, RZ, 0x3c, !PT ;  /* 0x00000002090c7812 */ /* 0x000fd600078e3cff */
[----:B------:R-:W-:Y:S05]  /*0100*/  @!P0 BRA `(.L_x_1) ;  /* 0x00000000002c8947 */ /* 0x000fea0003800000 */
[----:B------:R-:W0:Y:S01]  /*0110*/  S2UR UR5, SR_CgaCtaId ;  /* 0x00000000000579c3 */ /* 0x000e220000008800 */
[----:B------:R-:W-:Y:S01]  /*0120*/  UMOV UR4, 0x400 ;  /* 0x0000040000047882 */ /* 0x000fe20000000000 */
[C---:B------:R-:W-:Y:S01]  /*0130*/  IMAD R5, R12.reuse, R0, R3 ;  /* 0x000000000c057224 */ /* 0x040fe200078e0203 */
[----:B------:R-:W-:Y:S01]  /*0140*/  IADD3 R4, PT, PT, -R12, RZ, RZ ;  /* 0x000000ff0c047210 */ /* 0x000fe20007ffe1ff */
[----:B0-----:R-:W-:-:S06]  /*0150*/  ULEA UR4, UR5, UR4, 0x18 ;  /* 0x0000000405047291 */ /* 0x001fcc000f8ec0ff */
[----:B------:R-:W-:-:S07]  /*0160*/  LEA R7, R3, UR4, 0x2 ;  /* 0x0000000403077c11 */ /* 0x000fce000f8e10ff */
.L_x_2:
[----:B------:R-:W-:Y:S01]  /*0170*/  VIADD R4, R4, 0x1 ;  /* 0x0000000104047836 */ /* 0x000fe20000000000 */
[----:B------:R0:W-:Y:S04]  /*0180*/  STS [R7], RZ ;  /* 0x000000ff07007388 */ /* 0x0001e80000000800 */
[----:B------:R-:W-:Y:S01]  /*0190*/  ISETP.NE.AND P0, PT, R4, RZ, PT ;  /* 0x000000ff0400720c */ /* 0x000fe20003f05270 */
[----:B0-----:R-:W-:-:S12]  /*01a0*/  IMAD R7, R0, 0x4, R7 ;  /* 0x0000000400077824 */ /* 0x001fd800078e0207 */
[----:B------:R-:W-:Y:S05]  /*01b0*/  @P0 BRA `(.L_x_2) ;  /* 0xfffffffc00ec0947 */ /* 0x000fea000383ffff */
.L_x_1:
[----:B------:R-:W-:Y:S05]  /*01c0*/  BSYNC.RECONVERGENT B0 ;  /* 0x0000000000007941 */ /* 0x000fea0003800200 */
.L_x_0:
[----:B------:R-:W0:Y:S01]  /*01d0*/  S2UR UR5, SR_CgaCtaId ;  /* 0x00000000000579c3 */ /* 0x000e220000008800 */
[----:B------:R-:W-:Y:S01]  /*01e0*/  UMOV UR4, 0x400 ;  /* 0x0000040000047882 */ /* 0x000fe20000000000 */
[----:B------:R-:W-:Y:S01]  /*01f0*/  BSSY.RECONVERGENT B0, `(.L_x_3) ;  /* 0x000000e000007945 */ /* 0x000fe20003800200 */
[----:B0-----:R-:W-:-:S06]  /*0200*/  ULEA UR4, UR5, UR4, 0x18 ;  /* 0x0000000405047291 */ /* 0x001fcc000f8ec0ff */
[----:B------:R-:W-:-:S07]  /*0210*/  LEA R7, R5, UR4, 0x2 ;  /* 0x0000000405077c11 */ /* 0x000fce000f8e10ff */
.L_x_4:
[C---:B------:R-:W-:Y:S01]  /*0220*/  LEA R4, R0.reuse, R7, 0x2 ;  /* 0x0000000700047211 */ /* 0x040fe200078e10ff */
[C-C-:B------:R-:W-:Y:S01]  /*0230*/  IMAD R6, R0.reuse, 0x8, R7.reuse ;  /* 0x0000000800067824 */ /* 0x140fe200078e0207 */
[----:B------:R0:W-:Y:S01]  /*0240*/  STS [R7], RZ ;  /* 0x000000ff07007388 */ /* 0x0001e20000000800 */
[C---:B------:R-:W-:Y:S02]  /*0250*/  IMAD R8, R0.reuse, 0xc, R7 ;  /* 0x0000000c00087824 */ /* 0x040fe400078e0207 */
[----:B------:R-:W-:Y:S01]  /*0260*/  IMAD R5, R0, 0x4, R5 ;  /* 0x0000000400057824 */ /* 0x000fe200078e0205 */
[----:B------:R1:W-:Y:S04]  /*0270*/  STS [R4], RZ ;  /* 0x000000ff04007388 */ /* 0x0003e80000000800 */
[----:B------:R1:W-:Y:S01]  /*0280*/  STS [R6], RZ ;  /* 0x000000ff06007388 */ /* 0x0003e20000000800 */
[----:B------:R-:W-:-:S02]  /*0290*/  ISETP.GE.U32.AND P0, PT, R5, 0x1000, PT ;  /* 0x000010000500780c */ /* 0x000fc40003f06070 */
[----:B0-----:R-:W-:Y:S01]  /*02a0*/  LEA R7, R0, R7, 0x4 ;  /* 0x0000000700077211 */ /* 0x001fe200078e20ff */
[----:B------:R1:W-:Y:S10]  /*02b0*/  STS [R8], RZ ;  /* 0x000000ff08007388 */ /* 0x0003f40000000800 */
[----:B-1----:R-:W-:Y:S05]  /*02c0*/  @!P0 BRA `(.L_x_4) ;  /* 0xfffffffc00d48947 */ /* 0x002fea000383ffff */
[----:B------:R-:W-:Y:S05]  /*02d0*/  BSYNC.RECONVERGENT B0 ;  /* 0x0000000000007941 */ /* 0x000fea0003800200 */
.L_x_3:
[----:B------:R-:W0:Y:S01]  /*02e0*/  LDCU UR8, c[0x0][0x390] ;  /* 0x00007200ff0877ac */ /* 0x000e220008000800 */
[----:B------:R-:W1:Y:S01]  /*02f0*/  LDC.64 R4, c[0x0][0x388] ;  /* 0x0000e200ff047b82 */ /* 0x000e620000000a00 */
[----:B------:R-:W-:Y:S07]  /*0300*/  BSSY.RECONVERGENT B0, `(.L_x_5) ;  /* 0x0000010000007945 */ /* 0x000fee0003800200 */
[----:B------:R-:W-:Y:S01]  /*0310*/  BAR.SYNC.DEFER_BLOCKING 0x0 ;  /* 0x0000000000007b1d */ /* 0x000fe20000010000 */
[----:B------:R-:W-:-:S05]  /*0320*/  ISETP.NE.AND P0, PT, R9, 0x2, PT ;  /* 0x000000020900780c */ /* 0x000fca0003f05270 */
[----:B------:R-:W2:Y:S01]  /*0330*/  LDCU.64 UR6, c[0x0][0x358] ;  /* 0x00006b00ff0677ac */ /* 0x000ea20008000a00 */
[----:B0-----:R-:W-:-:S13]  /*0340*/  ISETP.GE.U32.AND P1, PT, R2, UR8, PT ;  /* 0x0000000802007c0c */ /* 0x001fda000bf26070 */
[----:B------:R-:W-:Y:S05]  /*0350*/  @P1 BRA `(.L_x_6) ;  /* 0x0000000000281947 */ /* 0x000fea0003800000 */
[----:B------:R-:W0:Y:S01]  /*0360*/  LDC.64 R8, c[0x0][0x380] ;  /* 0x0000e000ff087b82 */ /* 0x000e220000000a00 */
[----:B------:R-:W3:Y:S02]  /*0370*/  LDCU UR5, c[0x0][0x370] ;  /* 0x00006e00ff0577ac */ /* 0x000ee40008000800 */
[----:B---3--:R-:W-:-:S07]  /*0380*/  IMAD R11, R0, UR5, RZ ;  /* 0x00000005000b7c24 */ /* 0x008fce000f8e02ff */
.L_x_7:
[----:B0-----:R-:W-:-:S06]  /*0390*/  IMAD.WIDE R6, R2, 0x4, R8 ;  /* 0x0000000402067825 */ /* 0x001fcc00078e0208 */
[----:B--2---:R-:W2:Y:S01]  /*03a0*/  LDG.E R6, desc[UR6][R6.64] ;  /* 0x0000000606067981 */ /* 0x004ea2000c1e1900 */
[----:B------:R-:W-:-:S05]  /*03b0*/  IMAD.IADD R2, R11, 0x1, R2 ;  /* 0x000000010b027824 */ /* 0x000fca00078e0202 */
[----:B------:R-:W-:Y:S02]  /*03c0*/  ISETP.GE.U32.AND P1, PT, R2, UR8, PT ;  /* 0x0000000802007c0c */ /* 0x000fe4000bf26070 */
[----:B--23--:R-:W-:-:S05]  /*03d0*/  LEA R10, R6, UR4, 0x2 ;  /* 0x00000004060a7c11 */ /* 0x00cfca000f8e10ff */
[----:B------:R3:W-:Y:S06]  /*03e0*/  ATOMS.POPC.INC.32 RZ, [R10+URZ] ;  /* 0x000000000aff7f8c */ /* 0x0007ec000d8000ff */
[----:B------:R-:W-:Y:S05]  /*03f0*/  @!P1 BRA `(.L_x_7) ;  /* 0xfffffffc00e49947 */ /* 0x000fea000383ffff */
.L_x_6:
[----:B--2---:R-:W-:Y:S05]  /*0400*/  BSYNC.RECONVERGENT B0 ;  /* 0x0000000000007941 */ /* 0x004fea0003800200 */
.L_x_5:
[----:B------:R-:W-:Y:S06]  /*0410*/  BAR.SYNC.DEFER_BLOCKING 0x0 ;  /* 0x0000000000007b1d */ /* 0x000fec0000010000 */
[----:B------:R-:W-:Y:S04]  /*0420*/  BSSY.RECONVERGENT B0, `(.L_x_8) ;  /* 0x000000e000007945 */ /* 0x000fe80003800200 */
[----:B------:R-:W-:Y:S05]  /*0430*/  @!P0 BRA `(.L_x_9) ;  /* 0x0000000000308947 */ /* 0x000fea0003800000 */
[----:B------:R-:W0:Y:S01]  /*0440*/  LDC.64 R6, c[0x0][0x388] ;  /* 0x0000e200ff067b82 */ /* 0x000e220000000a00 */
[C---:B------:R-:W-:Y:S01]  /*0450*/  LEA R9, R3.reuse, UR4, 0x2 ;  /* 0x0000000403097c11 */ /* 0x040fe2000f8e10ff */
[----:B------:R-:W-:Y:S02]  /*0460*/  IMAD.MOV R2, RZ, RZ, -R12 ;  /* 0x000000ffff027224 */ /* 0x000fe400078e0a0c */
[----:B0-----:R-:W-:-:S04]  /*0470*/  IMAD.WIDE.U32 R6, R3, 0x4, R6 ;  /* 0x0000000403067825 */ /* 0x001fc800078e0006 */
[----:B------:R-:W-:-:S07]  /*0480*/  IMAD R3, R12, R0, R3 ;  /* 0x000000000c037224 */ /* 0x000fce00078e0203 */
.L_x_10:
[----:B------:R0:W2:Y:S01]  /*0490*/  LDS R11, [R9] ;  /* 0x00000000090b7984 */ /* 0x0000a20000000800 */
[----:B------:R-:W-:-:S04]  /*04a0*/  IADD3 R2, PT, PT, R2, 0x1, RZ ;  /* 0x0000000102027810 */ /* 0x000fc80007ffe0ff */
[----:B------:R-:W-:Y:S01]  /*04b0*/  ISETP.NE.AND P0, PT, R2, RZ, PT ;  /* 0x000000ff0200720c */ /* 0x000fe20003f05270 */
[C---:B0-----:R-:W-:Y:S01]  /*04c0*/  IMAD R9, R0.reuse, 0x4, R9 ;  /* 0x0000000400097824 */ /* 0x041fe200078e0209 */
[----:B--2---:R0:W-:Y:S02]  /*04d0*/  REDG.E.ADD.STRONG.GPU desc[UR6][R6.64], R11 ;  /* 0x0000000b0600798e */ /* 0x0041e4000c12e106 */
[----:B0-----:R-:W-:-:S09]  /*04e0*/  IMAD.WIDE.U32 R6, R0, 0x4, R6 ;  /* 0x0000000400067825 */ /* 0x001fd200078e0006 */
[----:B------:R-:W-:Y:S05]  /*04f0*/  @P0 BRA `(.L_x_10) ;  /* 0xfffffffc00e40947 */ /* 0x000fea000383ffff */
.L_x_9:
[----:B------:R-:W-:Y:S05]  /*0500*/  BSYNC.RECONVERGENT B0 ;  /* 0x0000000000007941 */ /* 0x000fea0003800200 */
.L_x_8:
[C-C-:B------:R-:W-:Y:S01]  /*0510*/  IMAD R15, R0.reuse, 0x2, R3.reuse ;  /* 0x00000002000f7824 */ /* 0x140fe200078e0203 */
[C---:B------:R-:W-:Y:S01]  /*0520*/  IADD3 R19, PT, PT, R3.reuse, R0, RZ ;  /* 0x0000000003137210 */ /* 0x040fe20007ffe0ff */
[----:B------:R-:W-:Y:S01]  /*0530*/  IMAD R17, R0, 0x3, R3 ;  /* 0x0000000300117824 */ /* 0x000fe200078e0203 */
[----:B------:R-:W-:-:S07]  /*0540*/  LEA R21, R3, UR4, 0x2 ;  /* 0x0000000403157c11 */ /* 0x000fce000f8e10ff */
.L_x_11:
[C-C-:B------:R-:W-:Y:S01]  /*0550*/  IMAD R2, R0.reuse, 0x4, R21.reuse ;  /* 0x0000000400027824 */ /* 0x140fe200078e0215 */
[----:B0-----:R0:W2:Y:S01]  /*0560*/  LDS R23, [R21] ;  /* 0x0000000015177984 */ /* 0x0010a20000000800 */
[C-C-:B------:R-:W-:Y:S02]  /*0570*/  IMAD R14, R0.reuse, 0x8, R21.reuse ;  /* 0x00000008000e7824 */ /* 0x140fe400078e0215 */
[----:B------:R-:W-:Y:S01]  /*0580*/  IMAD R16, R0, 0xc, R21 ;  /* 0x0000000c00107824 */ /* 0x000fe200078e0215 */
[----:B------:R-:W4:Y:S01]  /*0590*/  LDS R25, [R2] ;  /* 0x0000000002197984 */ /* 0x000f220000000800 */
[----:B-1----:R-:W-:-:S03]  /*05a0*/  IMAD.WIDE.U32 R6, R3, 0x4, R4 ;  /* 0x0000000403067825 */ /* 0x002fc600078e0004 */
[----:B------:R-:W1:Y:S01]  /*05b0*/  LDS R27, [R14] ;  /* 0x000000000e1b7984 */ /* 0x000e620000000800 */
[----:B------:R-:W-:-:S03]  /*05c0*/  IMAD.WIDE.U32 R8, R19, 0x4, R4 ;  /* 0x0000000413087825 */ /* 0x000fc600078e0004 */
[----:B------:R-:W5:Y:S01]  /*05d0*/  LDS R29, [R16] ;  /* 0x00000000101d7984 */ /* 0x000f620000000800 */
[----:B------:R-:W-:Y:S01]  /*05e0*/  IADD3 R3, PT, PT, R0, R3, R0 ;  /* 0x0000000300037210 */ /* 0x000fe20007ffe000 */
[----:B---3--:R-:W-:-:S03]  /*05f0*/  IMAD.WIDE.U32 R10, R15, 0x4, R4 ;  /* 0x000000040f0a7825 */ /* 0x008fc600078e0004 */
[----:B------:R-:W-:Y:S01]  /*0600*/  IADD3 R3, PT, PT, R0, R3, R0 ;  /* 0x0000000300037210 */ /* 0x000fe20007ffe000 */
[----:B------:R-:W-:-:S03]  /*0610*/  IMAD.WIDE.U32 R12, R17, 0x4, R4 ;  /* 0x00000004110c7825 */ /* 0x000fc600078e0004 */
[----:B------:R-:W-:Y:S01]  /*0620*/  ISETP.GE.U32.AND P0, PT, R3, 0x1000, PT ;  /* 0x000010000300780c */ /* 0x000fe20003f06070 */
[C---:B------:R-:W-:Y:S01]  /*0630*/  IMAD R17, R0.reuse, 0x4, R17 ;  /* 0x0000000400117824 */ /* 0x040fe200078e0211 */
[C---:B------:R-:W-:Y:S01]  /*0640*/  LEA R15, R0.reuse, R15, 0x2 ;  /* 0x0000000f000f7211 */ /* 0x040fe200078e10ff */
[C---:B------:R-:W-:Y:S01]  /*0650*/  IMAD R19, R0.reuse, 0x4, R19 ;  /* 0x0000000400137824 */ /* 0x040fe200078e0213 */
[----:B0-----:R-:W-:Y:S01]  /*0660*/  LEA R21, R0, R21, 0x4 ;  /* 0x0000001500157211 */ /* 0x001fe200078e20ff */
[----:B--2---:R0:W-:Y:S04]  /*0670*/  REDG.E.ADD.STRONG.GPU desc[UR6][R6.64], R23 ;  /* 0x000000170600798e */ /* 0x0041e8000c12e106 */
[----:B----4-:R0:W-:Y:S04]  /*0680*/  REDG.E.ADD.STRONG.GPU desc[UR6][R8.64], R25 ;  /* 0x000000190800798e */ /* 0x0101e8000c12e106 */
[----:B-1----:R0:W-:Y:S04]  /*0690*/  REDG.E.ADD.STRONG.GPU desc[UR6][R10.64], R27 ;  /* 0x0000001b0a00798e */ /* 0x0021e8000c12e106 */
[----:B-----5:R0:W-:Y:S01]  /*06a0*/  REDG.E.ADD.STRONG.GPU desc[UR6][R12.64], R29 ;  /* 0x0000001d0c00798e */ /* 0x0201e2000c12e106 */
[----:B------:R-:W-:Y:S05]  /*06b0*/  @!P0 BRA `(.L_x_11) ;  /* 0xfffffffc00a48947 */ /* 0x000fea000383ffff */
[----:B------:R-:W-:Y:S05]  /*06c0*/  EXIT ;  /* 0x000000000000794d */ /* 0x000fea0003800000 */
        .weak           $__internal_0_$__cuda_sm20_div_u16
        .type           $__internal_0_$__cuda_sm20_div_u16,@function
        .size           $__internal_0_$__cuda_sm20_div_u16,(.L_x_13 - $__internal_0_$__cuda_sm20_div_u16)
$__internal_0_$__cuda_sm20_div_u16:
[----:B------:R-:W0:Y:S01]  /*06d0*/  I2F.U16 R6, R5 ;  /* 0x0000000500067306 */ /* 0x000e220000101000 */
[----:B------:R-:W-:Y:S01]  /*06e0*/  IMAD.MOV.U32 R7, RZ, RZ, 0x4b800000 ;  /* 0x4b800000ff077424 */ /* 0x000fe200078e00ff */
[----:B------:R-:W-:Y:S02]  /*06f0*/  I2FP.F32.U32.RZ R4, R4 ;  /* 0x0000000400047245 */ /* 0x000fe4000020d000 */
[C---:B0-----:R-:W-:Y:S02]  /*0700*/  FSETP.GEU.AND P1, PT, |R6|.reuse, 1.175494350822287508e-38, PT ;  /* 0x008000000600780b */ /* 0x041fe40003f2e200 */
[----:B------:R-:W-:Y:S02]  /*0710*/  FSETP.GT.AND P0, PT, |R6|, 8.50705917302346158658e+37, PT ;  /* 0x7e8000000600780b */ /* 0x000fe40003f04200 */
[----:B------:R-:W-:-:S04]  /*0720*/  FSEL R7, R7, 1, !P1 ;  /* 0x3f80000007077808 */ /* 0x000fc80004800000 */
[----:B------:R-:W-:Y:S02]  /*0730*/  FSEL R7, R7, 0.25, !P0 ;  /* 0x3e80000007077808 */ /* 0x000fe40004000000 */
[----:B------:R-:W-:Y:S01]  /*0740*/  ISETP.NE.U32.AND P0, PT, R5, RZ, PT ;  /* 0x000000ff0500720c */ /* 0x000fe20003f05070 */
[----:B------:R-:W-:Y:S02]  /*0750*/  HFMA2 R5, -RZ, RZ, 0, 0 ;  /* 0x00000000ff057431 */ /* 0x000fe400000001ff */
[----:B------:R-:W-:-:S06]  /*0760*/  FMUL R6, R6, R7 ;  /* 0x0000000706067220 */ /* 0x000fcc0000400000 */
[----:B------:R-:W0:Y:S02]  /*0770*/  MUFU.RCP R6, R6 ;  /* 0x0000000600067308 */ /* 0x000e240000001000 */
[----:B0-----:R-:W-:-:S04]  /*0780*/  FMUL R7, R7, R6 ;  /* 0x0000000607077220 */ /* 0x001fc80000400000 */
[----:B------:R-:W-:-:S04]  /*0790*/  VIADD R7, R7, 0x2 ;  /* 0x0000000207077836 */ /* 0x000fc80000000000 */
[----:B------:R-:W-:Y:S01]  /*07a0*/  FMUL.RZ R7, R4, R7 ;  /* 0x0000000704077220 */ /* 0x000fe2000040c000 */
[----:B------:R-:W-:-:S05]  /*07b0*/  IMAD.MOV.U32 R4, RZ, RZ, R9 ;  /* 0x000000ffff047224 */ /* 0x000fca00078e0009 */
[----:B------:R-:W0:Y:S02]  /*07c0*/  F2I.U32.TRUNC.NTZ R7, R7 ;  /* 0x0000000700077305 */ /* 0x000e24000020f000 */
[----:B0-----:R-:W-:Y:S02]  /*07d0*/  LOP3.LUT R8, R7, 0xffff, RZ, 0xc0, !PT ;  /* 0x0000ffff07087812 */ /* 0x001fe400078ec0ff */
[----:B------:R-:W-:Y:S01]  /*07e0*/  @!P0 MOV R8, 0xffffffff ;  /* 0xffffffff00088802 */ /* 0x000fe20000000f00 */
[----:B------:R-:W-:Y:S06]  /*07f0*/  RET.REL.NODEC R4 `(_Z23histogram_kernel_sharedPjS_jj) ;  /* 0xfffffff804007950 */ /* 0x000fec0003c3ffff */
.L_x_12:
[----:B------:R-:W-:-:S00]  /*0800*/  BRA `(.L_x_12) ;  /* 0xfffffffc00fc7947 */ /* 0x000fc0000383ffff */
[----:B------:R-:W-:-:S00]  /*0810*/  NOP ;  /* 0x0000000000007918 */ /* 0x000fc00000000000 */
        /* <DEDUP_REMOVED lines=14> */
.L_x_13:


//--------------------- .nv.shared._Z23histogram_kernel_sharedPjS_jj --------------------------
	.section	.nv.shared._Z23histogram_kernel_sharedPjS_jj,"aw",@nobits
	.sectionflags	@""
	.align	16
	.zero		1024


//--------------------- .nv.shared.reserved.0     --------------------------
	.section	.nv.shared.reserved.0,"aw",@nobits
	.weak		__nv_reservedSMEM_offset_0_alias
	.size		__nv_reservedSMEM_offset_0_alias, 0, 64
	.other		__nv_reservedSMEM_offset_0_alias,@"STO_CUDA_RESERVED_SHARED STV_DEFAULT"
__nv_reservedSMEM_offset_0_alias:
	.zero		0
	.zero		64


//--------------------- .nv.constant0._Z23histogram_kernel_sharedPjS_jj --------------------------
	.section	.nv.constant0._Z23histogram_kernel_sharedPjS_jj,"a",@progbits
	.sectionflags	@""
	.align	4
.nv.constant0._Z23histogram_kernel_sharedPjS_jj:
	.zero		920


//--------------------- SYMBOLS --------------------------

	.type		.nv.reservedSmem.offset0,@object
	.size		.nv.reservedSmem.offset0,0x4
	.type		.nv.reservedSmem.cap,@object
	.size		.nv.reservedSmem.cap,0x4
